	.headerflags	@"EF_CUDA_TEXMODE_UNIFIED EF_CUDA_64BIT_ADDRESS EF_CUDA_ACCELERATORS EF_CUDA_SM90 EF_CUDA_VIRTUAL_SM(EF_CUDA_SM90)"
	.elftype	@"ET_EXEC"


//--------------------- .nv.info                  --------------------------
	.section	.nv.info,"",@"SHT_CUDA_INFO"
	.align	4


	//----- nvinfo : EIATTR_REGCOUNT
	.align		4
        /*0000*/ 	.byte	0x04, 0x2f
        /*0002*/ 	.short	(.L_1 - .L_0)
	.align		4
.L_0:
        /*0004*/ 	.word	index@(triton_poi_fused_add_convolution_mul_relu_6)
        /*0008*/ 	.word	0x00000030


	//----- nvinfo : EIATTR_MIN_STACK_SIZE
	.align		4
.L_1:
        /*000c*/ 	.byte	0x04, 0x12
        /*000e*/ 	.short	(.L_3 - .L_2)
	.align		4
.L_2:
        /*0010*/ 	.word	index@(triton_poi_fused_add_convolution_mul_relu_6)
        /*0014*/ 	.word	0x00000000


	//----- nvinfo : EIATTR_FRAME_SIZE
	.align		4
.L_3:
        /*0018*/ 	.byte	0x04, 0x11
        /*001a*/ 	.short	(.L_5 - .L_4)
	.align		4
.L_4:
        /*001c*/ 	.word	index@(triton_poi_fused_add_convolution_mul_relu_6)
        /*0020*/ 	.word	0x00000000


	//----- nvinfo : EIATTR_MIN_STACK_SIZE
	.align		4
.L_5:
        /*0024*/ 	.byte	0x04, 0x12
        /*0026*/ 	.short	(.L_7 - .L_6)
	.align		4
.L_6:
        /*0028*/ 	.word	index@(triton_poi_fused_add_convolution_mul_relu_6)
        /*002c*/ 	.word	0x00000000
.L_7:


//--------------------- .nv.info.triton_poi_fused_add_convolution_mul_relu_6 --------------------------
	.section	.nv.info.triton_poi_fused_add_convolution_mul_relu_6,"",@"SHT_CUDA_INFO"
	.sectionflags	@""
	.align	4


	//----- nvinfo : EIATTR_CUDA_API_VERSION
	.align		4
        /*0000*/ 	.byte	0x04, 0x37
        /*0002*/ 	.short	(.L_9 - .L_8)
.L_8:
        /*0004*/ 	.word	0x0000007c


	//----- nvinfo : EIATTR_KPARAM_INFO
	.align		4
.L_9:
        /*0008*/ 	.byte	0x04, 0x17
        /*000a*/ 	.short	(.L_11 - .L_10)
.L_10:
        /*000c*/ 	.word	0x00000000
        /*0010*/ 	.short	0x0005
        /*0012*/ 	.short	0x0024
        /*0014*/ 	.byte	0x00, 0xf0, 0x11, 0x00


	//----- nvinfo : EIATTR_KPARAM_INFO
	.align		4
.L_11:
        /*0018*/ 	.byte	0x04, 0x17
        /*001a*/ 	.short	(.L_13 - .L_12)
.L_12:
        /*001c*/ 	.word	0x00000000
        /*0020*/ 	.short	0x0004
        /*0022*/ 	.short	0x0020
        /*0024*/ 	.byte	0x00, 0xf0, 0x11, 0x00


	//----- nvinfo : EIATTR_KPARAM_INFO
	.align		4
.L_13:
        /*0028*/ 	.byte	0x04, 0x17
        /*002a*/ 	.short	(.L_15 - .L_14)
.L_14:
        /*002c*/ 	.word	0x00000000
        /*0030*/ 	.short	0x0003
        /*0032*/ 	.short	0x0018
        /*0034*/ 	.byte	0x00, 0xf4, 0x21, 0x00


	//----- nvinfo : EIATTR_KPARAM_INFO
	.align		4
.L_15:
        /*0038*/ 	.byte	0x04, 0x17
        /*003a*/ 	.short	(.L_17 - .L_16)
.L_16:
        /*003c*/ 	.word	0x00000000
        /*0040*/ 	.short	0x0002
        /*0042*/ 	.short	0x0010
        /*0044*/ 	.byte	0x00, 0xf4, 0x21, 0x00


	//----- nvinfo : EIATTR_KPARAM_INFO
	.align		4
.L_17:
        /*0048*/ 	.byte	0x04, 0x17
        /*004a*/ 	.short	(.L_19 - .L_18)
.L_18:
        /*004c*/ 	.word	0x00000000
        /*0050*/ 	.short	0x0001
        /*0052*/ 	.short	0x0008
        /*0054*/ 	.byte	0x00, 0xf4, 0x21, 0x00


	//----- nvinfo : EIATTR_KPARAM_INFO
	.align		4
.L_19:
        /*0058*/ 	.byte	0x04, 0x17
        /*005a*/ 	.short	(.L_21 - .L_20)
.L_20:
        /*005c*/ 	.word	0x00000000
        /*0060*/ 	.short	0x0000
        /*0062*/ 	.short	0x0000
        /*0064*/ 	.byte	0x00, 0xf4, 0x21, 0x00


	//----- nvinfo : EIATTR_SPARSE_MMA_MASK
	.align		4
.L_21:
        /*0068*/ 	.byte	0x03, 0x50
        /*006a*/ 	.short	0x0000


	//----- nvinfo : EIATTR_MAXREG_COUNT
	.align		4
        /*006c*/ 	.byte	0x03, 0x1b
        /*006e*/ 	.short	0x00ff


	//----- nvinfo : EIATTR_EXIT_INSTR_OFFSETS
	.align		4
        /*0070*/ 	.byte	0x04, 0x1c
        /*0072*/ 	.short	(.L_23 - .L_22)


	//   ....[0]....
.L_22:
        /*0074*/ 	.word	0x00000ce0


	//   ....[1]....
        /*0078*/ 	.word	0x00000d40


	//----- nvinfo : EIATTR_REQNTID
	.align		4
.L_23:
        /*007c*/ 	.byte	0x04, 0x10
        /*007e*/ 	.short	(.L_25 - .L_24)
.L_24:
        /*0080*/ 	.word	0x00000100
        /*0084*/ 	.word	0x00000001
        /*0088*/ 	.word	0x00000001


	//----- nvinfo : EIATTR_CBANK_PARAM_SIZE
	.align		4
.L_25:
        /*008c*/ 	.byte	0x03, 0x19
        /*008e*/ 	.short	0x0028


	//----- nvinfo : EIATTR_PARAM_CBANK
	.align		4
        /*0090*/ 	.byte	0x04, 0x0a
        /*0092*/ 	.short	(.L_27 - .L_26)
	.align		4
.L_26:
        /*0094*/ 	.word	index@(.nv.constant0.triton_poi_fused_add_convolution_mul_relu_6)
        /*0098*/ 	.short	0x0210
        /*009a*/ 	.short	0x0028


	//----- nvinfo : EIATTR_SW_WAR
	.align		4
.L_27:
        /*009c*/ 	.byte	0x04, 0x36
        /*009e*/ 	.short	(.L_29 - .L_28)
.L_28:
        /*00a0*/ 	.word	0x00000008
.L_29:


//--------------------- .nv.callgraph             --------------------------
	.section	.nv.callgraph,"",@"SHT_CUDA_CALLGRAPH"
	.align	4
	.sectionentsize	8
	.align		4
        /*0000*/ 	.word	0x00000000
	.align		4
        /*0004*/ 	.word	0xffffffff
	.align		4
        /*0008*/ 	.word	0x00000000
	.align		4
        /*000c*/ 	.word	0xfffffffe
	.align		4
        /*0010*/ 	.word	0x00000000
	.align		4
        /*0014*/ 	.word	0xfffffffd
	.align		4
        /*0018*/ 	.word	0x00000000
	.align		4
        /*001c*/ 	.word	0xfffffffc


//--------------------- .text.triton_poi_fused_add_convolution_mul_relu_6 --------------------------
	.section	.text.triton_poi_fused_add_convolution_mul_relu_6,"ax",@progbits
	.sectionflags	@"SHF_BARRIERS=1"
	.align	128
        .global         triton_poi_fused_add_convolution_mul_relu_6
        .type           triton_poi_fused_add_convolution_mul_relu_6,@function
        .size           triton_poi_fused_add_convolution_mul_relu_6,(.L_x_1 - triton_poi_fused_add_convolution_mul_relu_6)
        .other          triton_poi_fused_add_convolution_mul_relu_6,@"STO_CUDA_ENTRY STV_DEFAULT"
triton_poi_fused_add_convolution_mul_relu_6:
.text.triton_poi_fused_add_convolution_mul_relu_6:
[----:B------:R-:W0:Y:S01]  /*0000*/  LDC R1, c[0x0][0x28] ;  /* 0x00000a00ff017b82 */ /* 0x000e220000000800 */
[----:B------:R-:W1:Y:S07]  /*0010*/  S2R R2, SR_TID.X ;  /* 0x0000000000027919 */ /* 0x000e6e0000002100 */
[----:B------:R-:W2:Y:S01]  /*0020*/  LDC.64 R4, c[0x0][0x218] ;  /* 0x00008600ff047b82 */ /* 0x000ea20000000a00 */
[----:B------:R-:W-:Y:S01]  /*0030*/  IMAD.MOV.U32 R44, RZ, RZ, RZ ;  /* 0x000000ffff2c7224 */ /* 0x000fe200078e00ff */
[----:B------:R-:W-:Y:S01]  /*0040*/  ULDC.64 UR6, c[0x0][0x208] ;  /* 0x0000820000067ab9 */ /* 0x000fe20000000a00 */
[----:B------:R-:W1:Y:S01]  /*0050*/  S2R R3, SR_CTAID.X ;  /* 0x0000000000037919 */ /* 0x000e620000002500 */
[----:B------:R-:W3:Y:S04]  /*0060*/  S2R R40, SR_CTAID.Y ;  /* 0x0000000000287919 */ /* 0x000ee80000002600 */
[----:B------:R-:W4:Y:S08]  /*0070*/  LDC.64 R20, c[0x0][0x210] ;  /* 0x00008400ff147b82 */ /* 0x000f300000000a00 */
[----:B------:R-:W5:Y:S01]  /*0080*/  LDC.64 R42, c[0x0][0x220] ;  /* 0x00008800ff2a7b82 */ /* 0x000f620000000a00 */
[----:B-1----:R-:W-:-:S04]  /*0090*/  PRMT R7, R2, 0x6540, R3 ;  /* 0x0000654002077816 */ /* 0x002fc80000000003 */
[C---:B------:R-:W-:Y:S01]  /*00a0*/  ISETP.GE.AND P0, PT, R7.reuse, 0x440, PT ;  /* 0x000004400700780c */ /* 0x040fe20003f06270 */
[----:B--2---:R-:W-:-:S12]  /*00b0*/  IMAD.WIDE R4, R7, 0x4, R4 ;  /* 0x0000000407047825 */ /* 0x004fd800078e0204 */
[----:B------:R1:W2:Y:S01]  /*00c0*/  @!P0 LDG.E.EL R44, desc[UR6][R4.64] ;  /* 0x00000006042c8981 */ /* 0x0002a2000c2e1900 */
[----:B------:R-:W-:Y:S01]  /*00d0*/  IMAD.SHL.U32 R41, R2, 0x4, RZ ;  /* 0x0000000402297824 */ /* 0x000fe200078e00ff */
[----:B------:R-:W-:Y:S01]  /*00e0*/  SHF.R.U32.HI R7, RZ, 0x6, R2 ;  /* 0x00000006ff077819 */ /* 0x000fe20000011602 */
[----:B---3--:R-:W-:Y:S01]  /*00f0*/  IMAD.SHL.U32 R0, R40, 0x10, RZ ;  /* 0x0000001028007824 */ /* 0x008fe200078e00ff */
[----:B------:R-:W-:Y:S02]  /*0100*/  CS2R R12, SRZ ;  /* 0x00000000000c7805 */ /* 0x000fe4000001ff00 */
[----:B------:R-:W-:Y:S02]  /*0110*/  CS2R R14, SRZ ;  /* 0x00000000000e7805 */ /* 0x000fe4000001ff00 */
[----:B------:R-:W-:Y:S02]  /*0120*/  LOP3.LUT R38, R41, 0xfc, RZ, 0xc0, !PT ;  /* 0x000000fc29267812 */ /* 0x000fe400078ec0ff */
[----:B------:R-:W-:-:S02]  /*0130*/  CS2R R8, SRZ ;  /* 0x0000000000087805 */ /* 0x000fc4000001ff00 */
[----:B------:R-:W-:Y:S02]  /*0140*/  SGXT.U32 R7, R7, 0x2 ;  /* 0x000000020707781a */ /* 0x000fe40000000000 */
[----:B------:R-:W-:Y:S02]  /*0150*/  CS2R R10, SRZ ;  /* 0x00000000000a7805 */ /* 0x000fe4000001ff00 */
[----:B------:R-:W-:Y:S02]  /*0160*/  PRMT R6, R38, 0x6540, R3 ;  /* 0x0000654026067816 */ /* 0x000fe40000000003 */
[----:B-1----:R-:W-:Y:S02]  /*0170*/  CS2R R4, SRZ ;  /* 0x0000000000047805 */ /* 0x002fe4000001ff00 */
[----:B------:R-:W-:Y:S02]  /*0180*/  LOP3.LUT R37, R0, 0x8, R7, 0xfe, !PT ;  /* 0x0000000800257812 */ /* 0x000fe400078efe07 */
[----:B------:R-:W-:-:S02]  /*0190*/  CS2R R16, SRZ ;  /* 0x0000000000107805 */ /* 0x000fc4000001ff00 */
[----:B------:R-:W-:Y:S02]  /*01a0*/  ISETP.GE.AND P0, PT, R6, 0x440, PT ;  /* 0x000004400600780c */ /* 0x000fe40003f06270 */
[----:B------:R-:W-:Y:S02]  /*01b0*/  CS2R R18, SRZ ;  /* 0x0000000000127805 */ /* 0x000fe4000001ff00 */
[----:B------:R-:W-:Y:S01]  /*01c0*/  LOP3.LUT R39, R0, R7, RZ, 0xfc, !PT ;  /* 0x0000000700277212 */ /* 0x000fe200078efcff */
[--C-:B------:R-:W-:Y:S01]  /*01d0*/  IMAD R37, R37, 0x440, R6.reuse ;  /* 0x0000044025257824 */ /* 0x100fe200078e0206 */
[----:B------:R-:W-:Y:S02]  /*01e0*/  LOP3.LUT R35, R0, 0x4, R7, 0xfe, !PT ;  /* 0x0000000400237812 */ /* 0x000fe400078efe07 */
[----:B------:R-:W-:Y:S01]  /*01f0*/  LOP3.LUT R33, R0, 0xc, R7, 0xfe, !PT ;  /* 0x0000000c00217812 */ /* 0x000fe200078efe07 */
[--C-:B------:R-:W-:Y:S02]  /*0200*/  IMAD R39, R39, 0x440, R6.reuse ;  /* 0x0000044027277824 */ /* 0x100fe400078e0206 */
[----:B------:R-:W-:-:S02]  /*0210*/  IMAD R35, R35, 0x440, R6 ;  /* 0x0000044023237824 */ /* 0x000fc400078e0206 */
[----:B------:R-:W-:Y:S01]  /*0220*/  IMAD R33, R33, 0x440, R6 ;  /* 0x0000044021217824 */ /* 0x000fe200078e0206 */
[----:B------:R-:W-:Y:S01]  /*0230*/  CS2R R6, SRZ ;  /* 0x0000000000067805 */ /* 0x000fe2000001ff00 */
[----:B----4-:R-:W-:-:S04]  /*0240*/  IMAD.WIDE R28, R37, 0x4, R20 ;  /* 0x00000004251c7825 */ /* 0x010fc800078e0214 */
[--C-:B------:R-:W-:Y:S01]  /*0250*/  IMAD.WIDE R24, R39, 0x4, R20.reuse ;  /* 0x0000000427187825 */ /* 0x100fe200078e0214 */
[----:B------:R5:W3:Y:S01]  /*0260*/  @!P0 LDG.E.EL.128 R12, desc[UR6][R28.64] ;  /* 0x000000061c0c8981 */ /* 0x000ae2000c2e1d00 */
[----:B------:R-:W-:Y:S02]  /*0270*/  CS2R R22, SRZ ;  /* 0x0000000000167805 */ /* 0x000fe4000001ff00 */
[--C-:B------:R-:W-:Y:S01]  /*0280*/  IMAD.WIDE R26, R35, 0x4, R20.reuse ;  /* 0x00000004231a7825 */ /* 0x100fe200078e0214 */
[----:B------:R1:W4:Y:S03]  /*0290*/  @!P0 LDG.E.EL.128 R4, desc[UR6][R24.64] ;  /* 0x0000000618048981 */ /* 0x000326000c2e1d00 */
[----:B------:R-:W-:Y:S01]  /*02a0*/  IMAD.WIDE R30, R33, 0x4, R20 ;  /* 0x00000004211e7825 */ /* 0x000fe200078e0214 */
[----:B------:R-:W-:Y:S01]  /*02b0*/  CS2R R20, SRZ ;  /* 0x0000000000147805 */ /* 0x000fe2000001ff00 */
[----:B------:R1:W4:Y:S02]  /*02c0*/  @!P0 LDG.E.EL.128 R8, desc[UR6][R26.64] ;  /* 0x000000061a088981 */ /* 0x000324000c2e1d00 */
[----:B-----5:R-:W-:-:S02]  /*02d0*/  IMAD.WIDE R28, R39, 0x4, R42 ;  /* 0x00000004271c7825 */ /* 0x020fc400078e022a */
[----:B------:R5:W4:Y:S01]  /*02e0*/  @!P0 LDG.E.EL.128 R16, desc[UR6][R30.64] ;  /* 0x000000061e108981 */ /* 0x000b22000c2e1d00 */
[----:B-1----:R-:W-:Y:S01]  /*02f0*/  CS2R R24, SRZ ;  /* 0x0000000000187805 */ /* 0x002fe2000001ff00 */
[--C-:B------:R-:W-:Y:S02]  /*0300*/  IMAD.WIDE R34, R35, 0x4, R42.reuse ;  /* 0x0000000423227825 */ /* 0x100fe400078e022a */
[----:B------:R1:W4:Y:S01]  /*0310*/  @!P0 LDG.E.EL.128 R20, desc[UR6][R28.64] ;  /* 0x000000061c148981 */ /* 0x000322000c2e1d00 */
[----:B0-----:R-:W-:Y:S01]  /*0320*/  CS2R R26, SRZ ;  /* 0x00000000001a7805 */ /* 0x001fe2000001ff00 */
[----:B------:R-:W-:Y:S01]  /*0330*/  IMAD.WIDE R36, R37, 0x4, R42 ;  /* 0x0000000425247825 */ /* 0x000fe200078e022a */
[----:B-----5:R-:W-:-:S04]  /*0340*/  CS2R R30, SRZ ;  /* 0x00000000001e7805 */ /* 0x020fc8000001ff00 */
[----:B------:R0:W5:Y:S01]  /*0350*/  @!P0 LDG.E.EL.128 R24, desc[UR6][R34.64] ;  /* 0x0000000622188981 */ /* 0x000162000c2e1d00 */
[----:B-1----:R-:W-:Y:S01]  /*0360*/  CS2R R28, SRZ ;  /* 0x00000000001c7805 */ /* 0x002fe2000001ff00 */
[----:B------:R-:W-:Y:S01]  /*0370*/  IMAD.WIDE R42, R33, 0x4, R42 ;  /* 0x00000004212a7825 */ /* 0x000fe200078e022a */
[----:B------:R-:W-:-:S04]  /*0380*/  CS2R R32, SRZ ;  /* 0x0000000000207805 */ /* 0x000fc8000001ff00 */
[----:B------:R-:W5:Y:S01]  /*0390*/  @!P0 LDG.E.EL.128 R28, desc[UR6][R36.64] ;  /* 0x00000006241c8981 */ /* 0x000f62000c2e1d00 */
[----:B0-----:R-:W-:-:S06]  /*03a0*/  CS2R R34, SRZ ;  /* 0x0000000000227805 */ /* 0x001fcc000001ff00 */
[----:B------:R0:W5:Y:S01]  /*03b0*/  @!P0 LDG.E.EL.128 R32, desc[UR6][R42.64] ;  /* 0x000000062a208981 */ /* 0x000162000c2e1d00 */
[----:B------:R-:W1:Y:S01]  /*03c0*/  S2UR UR5, SR_CgaCtaId ;  /* 0x00000000000579c3 */ /* 0x000e620000008800 */
[----:B------:R-:W-:Y:S01]  /*03d0*/  UMOV UR4, 0x400 ;  /* 0x0000040000047882 */ /* 0x000fe20000000000 */
[----:B------:R-:W-:Y:S01]  /*03e0*/  LOP3.LUT R39, R2, 0xff, RZ, 0xc0, !PT ;  /* 0x000000ff02277812 */ /* 0x000fe200078ec0ff */
[----:B-1----:R-:W-:-:S06]  /*03f0*/  UPRMT UR4, UR5, 0x654, UR4 ;  /* 0x0000065405047896 */ /* 0x002fcc0008000004 */
[----:B------:R-:W-:Y:S02]  /*0400*/  LEA R45, R39, UR4, 0x2 ;  /* 0x00000004272d7c11 */ /* 0x000fe4000f8e10ff */
[----:B------:R-:W-:Y:S02]  /*0410*/  LEA R38, R38, UR4, 0x2 ;  /* 0x0000000426267c11 */ /* 0x000fe4000f8e10ff */
[----:B------:R-:W-:Y:S01]  /*0420*/  LOP3.LUT R0, R0, 0xc, R41, 0xf8, !PT ;  /* 0x0000000c00007812 */ /* 0x000fe200078ef829 */
[----:B------:R-:W-:Y:S01]  /*0430*/  IMAD.SHL.U32 R41, R2, 0x40, RZ ;  /* 0x0000004002297824 */ /* 0x000fe200078e00ff */
[----:B0-----:R-:W-:-:S04]  /*0440*/  SHF.R.U32.HI R42, RZ, 0x6, R2 ;  /* 0x00000006ff2a7819 */ /* 0x001fc80000011602 */
[----:B------:R-:W-:Y:S02]  /*0450*/  SGXT.U32 R42, R42, 0x2 ;  /* 0x000000022a2a781a */ /* 0x000fe40000000000 */
[----:B------:R-:W-:-:S04]  /*0460*/  LOP3.LUT R41, R41, 0xfc0, RZ, 0xc0, !PT ;  /* 0x00000fc029297812 */ /* 0x000fc800078ec0ff */
[C---:B------:R-:W-:Y:S01]  /*0470*/  LOP3.LUT R42, R41.reuse, R42, RZ, 0xfc, !PT ;  /* 0x0000002a292a7212 */ /* 0x040fe200078efcff */
[----:B------:R-:W-:-:S04]  /*0480*/  VIADD R41, R41, UR4 ;  /* 0x0000000429297c36 */ /* 0x000fc80008000000 */
[----:B------:R-:W-:Y:S01]  /*0490*/  IMAD R41, R42, 0x4, R41 ;  /* 0x000000042a297824 */ /* 0x000fe200078e0229 */
[----:B--2---:R-:W-:Y:S01]  /*04a0*/  STS [R45], R44 ;  /* 0x0000002c2d007388 */ /* 0x004fe20000000800 */
[----:B------:R-:W-:Y:S06]  /*04b0*/  BAR.SYNC.DEFER_BLOCKING 0x0 ;  /* 0x0000000000007b1d */ /* 0x000fec0000010000 */
[----:B------:R-:W3:Y:S02]  /*04c0*/  LDS.128 R36, [R38] ;  /* 0x0000000026247984 */ /* 0x000ee40000000c00 */
[----:B---3--:R-:W-:Y:S01]  /*04d0*/  FADD R44, R39, R15 ;  /* 0x0000000f272c7221 */ /* 0x008fe20000000000 */
[----:B------:R-:W-:Y:S01]  /*04e0*/  FADD R15, R38, R14 ;  /* 0x0000000e260f7221 */ /* 0x000fe20000000000 */
[----:B----4-:R-:W-:Y:S01]  /*04f0*/  FADD R45, R36, R4 ;  /* 0x00000004242d7221 */ /* 0x010fe20000000000 */
[C---:B------:R-:W-:Y:S01]  /*0500*/  FADD R14, R37.reuse, R5 ;  /* 0x00000005250e7221 */ /* 0x040fe20000000000 */
[----:B------:R-:W-:Y:S01]  /*0510*/  FADD R43, R38, R6 ;  /* 0x00000006262b7221 */ /* 0x000fe20000000000 */
[----:B------:R-:W-:Y:S01]  /*0520*/  FADD R6, R37, R9 ;  /* 0x0000000925067221 */ /* 0x000fe20000000000 */
[----:B------:R-:W-:Y:S01]  /*0530*/  FADD R42, R39, R11 ;  /* 0x0000000b272a7221 */ /* 0x000fe20000000000 */
[----:B------:R-:W-:Y:S01]  /*0540*/  FSETP.GEU.AND P2, PT, R45, -R20, PT ;  /* 0x800000142d00720b */ /* 0x000fe20003f4e000 */
[----:B------:R-:W-:Y:S01]  /*0550*/  FADD R4, R37, R13 ;  /* 0x0000000d25047221 */ /* 0x000fe20000000000 */
[C---:B------:R-:W-:Y:S01]  /*0560*/  FSETP.GEU.AND P3, PT, R14.reuse, -R21, PT ;  /* 0x800000150e00720b */ /* 0x040fe20003f6e000 */
[----:B------:R-:W-:Y:S01]  /*0570*/  FADD R20, R45, R20 ;  /* 0x000000142d147221 */ /* 0x000fe20000000000 */
[----:B------:R-:W-:Y:S01]  /*0580*/  FADD R14, R14, R21 ;  /* 0x000000150e0e7221 */ /* 0x000fe20000000000 */
[----:B------:R-:W-:Y:S01]  /*0590*/  FSETP.GEU.AND P4, PT, R43, -R22, PT ;  /* 0x800000162b00720b */ /* 0x000fe20003f8e000 */
[----:B------:R-:W-:Y:S01]  /*05a0*/  FADD R7, R39, R7 ;  /* 0x0000000727077221 */ /* 0x000fe20000000000 */
[----:B------:R-:W-:Y:S01]  /*05b0*/  FADD R11, R38, R10 ;  /* 0x0000000a260b7221 */ /* 0x000fe20000000000 */
[C---:B------:R-:W-:Y:S01]  /*05c0*/  FADD R5, R36.reuse, R12 ;  /* 0x0000000c24057221 */ /* 0x040fe20000000000 */
[----:B------:R-:W-:Y:S01]  /*05d0*/  FADD R13, R36, R8 ;  /* 0x00000008240d7221 */ /* 0x000fe20000000000 */
[----:B------:R-:W-:Y:S01]  /*05e0*/  FADD R22, R43, R22 ;  /* 0x000000162b167221 */ /* 0x000fe20000000000 */
[C---:B-----5:R-:W-:Y:S01]  /*05f0*/  FSETP.GEU.AND P0, PT, R6.reuse, -R25, PT ;  /* 0x800000190600720b */ /* 0x060fe20003f0e000 */
[----:B------:R-:W-:Y:S01]  /*0600*/  FADD R25, R6, R25 ;  /* 0x0000001906197221 */ /* 0x000fe20000000000 */
[----:B------:R-:W-:Y:S01]  /*0610*/  FSEL R6, R20, RZ, P2 ;  /* 0x000000ff14067208 */ /* 0x000fe20001000000 */
[----:B------:R-:W-:Y:S01]  /*0620*/  BAR.SYNC.DEFER_BLOCKING 0x0 ;  /* 0x0000000000007b1d */ /* 0x000fe20000010000 */
[----:B------:R-:W-:Y:S01]  /*0630*/  FSEL R14, R14, RZ, P3 ;  /* 0x000000ff0e0e7208 */ /* 0x000fe20001800000 */
[----:B------:R-:W-:Y:S01]  /*0640*/  FADD R19, R39, R19 ;  /* 0x0000001327137221 */ /* 0x000fe20000000000 */
[C---:B------:R-:W-:Y:S01]  /*0650*/  FSETP.GEU.AND P5, PT, R7.reuse, -R23, PT ;  /* 0x800000170700720b */ /* 0x040fe20003fae000 */
        /* <DEDUP_REMOVED lines=9> */
[----:B------:R-:W-:Y:S01]  /*06f0*/  FSEL R22, R22, RZ, P4 ;  /* 0x000000ff16167208 */ /* 0x000fe20002000000 */
[----:B------:R-:W-:Y:S01]  /*0700*/  FADD R39, R38, R18 ;  /* 0x0000001226277221 */ /* 0x000fe20000000000 */
[----:B------:R-:W-:Y:S01]  /*0710*/  FSETP.GEU.AND P4, PT, R4, -R29, PT ;  /* 0x8000001d0400720b */ /* 0x000fe20003f8e000 */
[----:B------:R-:W-:Y:S01]  /*0720*/  FADD R10, R37, R17 ;  /* 0x00000011250a7221 */ /* 0x000fe20000000000 */
[----:B------:R-:W-:Y:S01]  /*0730*/  FADD R9, R36, R16 ;  /* 0x0000001024097221 */ /* 0x000fe20000000000 */
[----:B------:R-:W-:Y:S01]  /*0740*/  FADD R4, R4, R29 ;  /* 0x0000001d04047221 */ /* 0x000fe20000000000 */
[----:B------:R-:W-:-:S02]  /*0750*/  FSEL R8, R7, RZ, P5 ;  /* 0x000000ff07087208 */ /* 0x000fc40002800000 */
[----:B------:R-:W-:Y:S02]  /*0760*/  FSEL R12, R13, RZ, P6 ;  /* 0x000000ff0d0c7208 */ /* 0x000fe40003000000 */
[----:B------:R-:W-:Y:S02]  /*0770*/  FSEL R16, R25, RZ, P0 ;  /* 0x000000ff19107208 */ /* 0x000fe40000000000 */
[----:B------:R-:W-:Y:S02]  /*0780*/  FSEL R18, R11, RZ, P1 ;  /* 0x000000ff0b127208 */ /* 0x000fe40000800000 */
[----:B------:R-:W-:Y:S02]  /*0790*/  FSEL R20, R27, RZ, P2 ;  /* 0x000000ff1b147208 */ /* 0x000fe40001000000 */
[----:B------:R-:W-:Y:S02]  /*07a0*/  FSEL R24, R5, RZ, P3 ;  /* 0x000000ff05187208 */ /* 0x000fe40001800000 */
        /* <DEDUP_REMOVED lines=13> */
[----:B------:R0:W-:Y:S01]  /*0880*/  STS [R41], R6 ;  /* 0x0000000629007388 */ /* 0x0001e20000000800 */
[----:B------:R-:W-:-:S02]  /*0890*/  FSEL R26, R15, RZ, P5 ;  /* 0x000000ff0f1a7208 */ /* 0x000fc40002800000 */
[----:B------:R-:W-:Y:S01]  /*08a0*/  FSEL R10, R10, RZ, P1 ;  /* 0x000000ff0a0a7208 */ /* 0x000fe20000800000 */
[----:B------:R1:W-:Y:S01]  /*08b0*/  STS [R41+0xf0], R8 ;  /* 0x0000f00829007388 */ /* 0x0003e20000000800 */
[----:B------:R-:W-:-:S03]  /*08c0*/  FSEL R34, R34, RZ, P2 ;  /* 0x000000ff22227208 */ /* 0x000fc60001000000 */
[----:B------:R2:W-:Y:S01]  /*08d0*/  STS [R41+0x70], R4 ;  /* 0x0000700429007388 */ /* 0x0005e20000000800 */
[----:B0-----:R-:W-:Y:S01]  /*08e0*/  FSEL R6, R31, RZ, P6 ;  /* 0x000000ff1f067208 */ /* 0x001fe20003000000 */
[----:B------:R-:W-:Y:S01]  /*08f0*/  IMAD.SHL.U32 R5, R2, 0x4, RZ ;  /* 0x0000000402057824 */ /* 0x000fe200078e00ff */
[----:B-1----:R-:W-:Y:S02]  /*0900*/  FSEL R8, R9, RZ, P0 ;  /* 0x000000ff09087208 */ /* 0x002fe40000000000 */
[----:B--2---:R-:W-:Y:S01]  /*0910*/  FSEL R4, R19, RZ, P3 ;  /* 0x000000ff13047208 */ /* 0x004fe20001800000 */
[----:B------:R-:W-:Y:S04]  /*0920*/  STS [R41+0x50], R14 ;  /* 0x0000500e29007388 */ /* 0x000fe80000000800 */
[----:B------:R-:W-:Y:S04]  /*0930*/  STS [R41+0xa0], R22 ;  /* 0x0000a01629007388 */ /* 0x000fe80000000800 */
[----:B------:R-:W-:Y:S04]  /*0940*/  STS [R41+0x10], R12 ;  /* 0x0000100c29007388 */ /* 0x000fe80000000800 */
[----:B------:R-:W-:Y:S04]  /*0950*/  STS [R41+0x60], R16 ;  /* 0x0000601029007388 */ /* 0x000fe80000000800 */
[----:B------:R0:W-:Y:S04]  /*0960*/  STS [R41+0xb0], R18 ;  /* 0x0000b01229007388 */ /* 0x0001e80000000800 */
[----:B------:R-:W-:Y:S04]  /*0970*/  STS [R41+0x100], R20 ;  /* 0x0001001429007388 */ /* 0x000fe80000000800 */
[----:B------:R-:W-:Y:S04]  /*0980*/  STS [R41+0x20], R24 ;  /* 0x0000201829007388 */ /* 0x000fe80000000800 */
[----:B------:R-:W-:Y:S01]  /*0990*/  STS [R41+0xc0], R26 ;  /* 0x0000c01a29007388 */ /* 0x000fe20000000800 */
[----:B0-----:R-:W-:-:S03]  /*09a0*/  LOP3.LUT R18, R5, 0x3fc, RZ, 0xc0, !PT ;  /* 0x000003fc05127812 */ /* 0x001fc600078ec0ff */
[----:B------:R-:W-:Y:S04]  /*09b0*/  STS [R41+0x110], R6 ;  /* 0x0001100629007388 */ /* 0x000fe80000000800 */
[----:B------:R0:W-:Y:S04]  /*09c0*/  STS [R41+0x30], R8 ;  /* 0x0000300829007388 */ /* 0x0001e80000000800 */
[----:B------:R-:W-:Y:S04]  /*09d0*/  STS [R41+0x80], R10 ;  /* 0x0000800a29007388 */ /* 0x000fe80000000800 */
[----:B------:R-:W-:Y:S04]  /*09e0*/  STS [R41+0xd0], R34 ;  /* 0x0000d02229007388 */ /* 0x000fe80000000800 */
[----:B------:R-:W-:Y:S01]  /*09f0*/  STS [R41+0x120], R4 ;  /* 0x0001200429007388 */ /* 0x000fe20000000800 */
[----:B------:R-:W-:-:S02]  /*0a00*/  LOP3.LUT R7, R18, 0x400, RZ, 0xfc, !PT ;  /* 0x0000040012077812 */ /* 0x000fc400078efcff */
[----:B------:R-:W-:Y:S02]  /*0a10*/  LOP3.LUT R9, R18, 0x800, RZ, 0xfc, !PT ;  /* 0x0000080012097812 */ /* 0x000fe400078efcff */
[----:B------:R-:W-:Y:S02]  /*0a20*/  LOP3.LUT R5, R2, 0xfc, RZ, 0xc0, !PT ;  /* 0x000000fc02057812 */ /* 0x000fe400078ec0ff */
[----:B------:R-:W-:Y:S02]  /*0a30*/  LOP3.LUT R7, R7, 0x7f0, RZ, 0xc0, !PT ;  /* 0x000007f007077812 */ /* 0x000fe400078ec0ff */
[----:B------:R-:W-:Y:S02]  /*0a40*/  LOP3.LUT R9, R9, 0xbf0, RZ, 0xc0, !PT ;  /* 0x00000bf009097812 */ /* 0x000fe400078ec0ff */
[----:B------:R-:W-:Y:S01]  /*0a50*/  LEA R5, R5, UR4, 0x2 ;  /* 0x0000000405057c11 */ /* 0x000fe2000f8e10ff */
[----:B------:R-:W-:Y:S02]  /*0a60*/  VIADD R7, R7, UR4 ;  /* 0x0000000407077c36 */ /* 0x000fe40008000000 */
[----:B------:R-:W-:-:S02]  /*0a70*/  VIADD R9, R9, UR4 ;  /* 0x0000000409097c36 */ /* 0x000fc40008000000 */
[C---:B------:R-:W-:Y:S01]  /*0a80*/  IMAD R12, R18.reuse, 0x4, R5 ;  /* 0x00000004120c7824 */ /* 0x040fe200078e0205 */
[----:B------:R-:W-:Y:S01]  /*0a90*/  BAR.SYNC.DEFER_BLOCKING 0x0 ;  /* 0x0000000000007b1d */ /* 0x000fe20000010000 */
[C---:B0-----:R-:W-:Y:S02]  /*0aa0*/  IMAD R8, R18.reuse, 0x4, R7 ;  /* 0x0000000412087824 */ /* 0x041fe400078e0207 */
[----:B------:R-:W-:Y:S01]  /*0ab0*/  IMAD R5, R18, 0x4, R9 ;  /* 0x0000000412057824 */ /* 0x000fe200078e0209 */
[----:B------:R-:W-:-:S04]  /*0ac0*/  SHF.R.S32.HI R17, RZ, 0x1b, R40 ;  /* 0x0000001bff117819 */ /* 0x000fc80000011428 */
[----:B------:R-:W-:-:S04]  /*0ad0*/  SGXT R17, R17, 0x1 ;  /* 0x000000011111781a */ /* 0x000fc80000000200 */
[----:B------:R-:W-:Y:S02]  /*0ae0*/  LEA.HI R19, R17, R0, RZ, 0xc ;  /* 0x0000000011137211 */ /* 0x000fe400078f60ff */
[----:B------:R-:W0:Y:S01]  /*0af0*/  LDC.64 R16, c[0x0][0x228] ;  /* 0x00008a00ff107b82 */ /* 0x000e220000000a00 */
[----:B------:R-:W1:Y:S04]  /*0b00*/  LDS.128 R12, [R12] ;  /* 0x000000000c0c7984 */ /* 0x000e680000000c00 */
[----:B------:R-:W2:Y:S04]  /*0b10*/  LDS.128 R8, [R8+0x1000] ;  /* 0x0010000008087984 */ /* 0x000ea80000000c00 */
[----:B------:R-:W3:Y:S01]  /*0b20*/  LDS.128 R4, [R5+0x2000] ;  /* 0x0020000005047984 */ /* 0x000ee20000000c00 */
[----:B------:R-:W-:-:S02]  /*0b30*/  LOP3.LUT R21, R19, 0xfffff000, RZ, 0xc0, !PT ;  /* 0xfffff00013157812 */ /* 0x000fc400078ec0ff */
[----:B------:R-:W-:-:S03]  /*0b40*/  SHF.R.U32.HI R20, RZ, 0x2, R2 ;  /* 0x00000002ff147819 */ /* 0x000fc60000011602 */
[----:B------:R-:W-:Y:S01]  /*0b50*/  IMAD.IADD R2, R0, 0x1, -R21 ;  /* 0x0000000100027824 */ /* 0x000fe200078e0a15 */
[----:B------:R-:W-:Y:S02]  /*0b60*/  SGXT.U32 R0, R20, 0x6 ;  /* 0x000000061400781a */ /* 0x000fe40000000000 */
[----:B------:R-:W-:Y:S02]  /*0b70*/  SHF.R.S32.HI R19, RZ, 0xc, R19 ;  /* 0x0000000cff137819 */ /* 0x000fe40000011413 */
[----:B------:R-:W-:-:S03]  /*0b80*/  PRMT R0, R0, 0x6540, R3 ;  /* 0x0000654000007816 */ /* 0x000fc60000000003 */
[----:B------:R-:W-:Y:S01]  /*0b90*/  IMAD R19, R19, 0x440000, R2 ;  /* 0x0044000013137824 */ /* 0x000fe200078e0202 */
[C---:B------:R-:W-:Y:S02]  /*0ba0*/  LOP3.LUT R2, R0.reuse, 0x40, RZ, 0xfc, !PT ;  /* 0x0000004000027812 */ /* 0x040fe400078efcff */
[----:B------:R-:W-:Y:S02]  /*0bb0*/  LOP3.LUT R3, R0, 0x80, RZ, 0xfc, !PT ;  /* 0x0000008000037812 */ /* 0x000fe400078efcff */
[----:B------:R-:W-:Y:S02]  /*0bc0*/  LOP3.LUT R20, R18, 0xc00, RZ, 0xfc, !PT ;  /* 0x00000c0012147812 */ /* 0x000fe400078efcff */
[C---:B------:R-:W-:Y:S02]  /*0bd0*/  LOP3.LUT R22, R0.reuse, 0xc0, RZ, 0xfc, !PT ;  /* 0x000000c000167812 */ /* 0x040fe400078efcff */
[----:B------:R-:W-:Y:S02]  /*0be0*/  ISETP.GE.AND P1, PT, R0, 0x440, PT ;  /* 0x000004400000780c */ /* 0x000fe40003f26270 */
[----:B------:R-:W-:-:S02]  /*0bf0*/  ISETP.GE.AND P2, PT, R2, 0x440, PT ;  /* 0x000004400200780c */ /* 0x000fc40003f46270 */
[C---:B------:R-:W-:Y:S01]  /*0c00*/  ISETP.GE.AND P3, PT, R3.reuse, 0x440, PT ;  /* 0x000004400300780c */ /* 0x040fe20003f66270 */
[--C-:B------:R-:W-:Y:S01]  /*0c10*/  IMAD R21, R0, 0x1000, R19.reuse ;  /* 0x0000100000157824 */ /* 0x100fe200078e0213 */
[----:B------:R-:W-:Y:S02]  /*0c20*/  LOP3.LUT R20, R20, 0xff0, RZ, 0xc0, !PT ;  /* 0x00000ff014147812 */ /* 0x000fe400078ec0ff */
[----:B------:R-:W-:Y:S01]  /*0c30*/  ISETP.GE.AND P0, PT, R22, 0x440, PT ;  /* 0x000004401600780c */ /* 0x000fe20003f06270 */
[--C-:B------:R-:W-:Y:S02]  /*0c40*/  IMAD R23, R2, 0x1000, R19.reuse ;  /* 0x0000100002177824 */ /* 0x100fe400078e0213 */
[----:B------:R-:W-:Y:S02]  /*0c50*/  IMAD R25, R3, 0x1000, R19 ;  /* 0x0000100003197824 */ /* 0x000fe400078e0213 */
[----:B------:R-:W-:Y:S02]  /*0c60*/  VIADD R27, R20, UR4 ;  /* 0x00000004141b7c36 */ /* 0x000fe40008000000 */
[----:B0-----:R-:W-:-:S04]  /*0c70*/  IMAD.WIDE R2, R21, 0x4, R16 ;  /* 0x0000000415027825 */ /* 0x001fc800078e0210 */
[--C-:B------:R-:W-:Y:S01]  /*0c80*/  IMAD.WIDE R20, R23, 0x4, R16.reuse ;  /* 0x0000000417147825 */ /* 0x100fe200078e0210 */
[----:B-1----:R0:W-:Y:S03]  /*0c90*/  @!P1 STG.E.128 desc[UR6][R2.64], R12 ;  /* 0x0000000c02009986 */ /* 0x0021e6000c101d06 */
[----:B------:R-:W-:Y:S01]  /*0ca0*/  IMAD.WIDE R22, R25, 0x4, R16 ;  /* 0x0000000419167825 */ /* 0x000fe200078e0210 */
[----:B--2---:R0:W-:Y:S04]  /*0cb0*/  @!P2 STG.E.128 desc[UR6][R20.64], R8 ;  /* 0x000000081400a986 */ /* 0x0041e8000c101d06 */
[----:B---3--:R0:W-:Y:S01]  /*0cc0*/  @!P3 STG.E.128 desc[UR6][R22.64], R4 ;  /* 0x000000041600b986 */ /* 0x0081e2000c101d06 */
[----:B------:R-:W-:Y:S01]  /*0cd0*/  IMAD R27, R18, 0x4, R27 ;  /* 0x00000004121b7824 */ /* 0x000fe200078e021b */
[----:B0-----:R-:W-:Y:S06]  /*0ce0*/  @P0 EXIT ;  /* 0x000000000000094d */ /* 0x001fec0003800000 */
[----:B------:R-:W0:Y:S01]  /*0cf0*/  LDS.128 R24, [R27+0x3000] ;  /* 0x003000001b187984 */ /* 0x000e220000000c00 */
[----:B------:R-:W-:-:S05]  /*0d00*/  LOP3.LUT R0, R0, 0xc0, RZ, 0xfc, !PT ;  /* 0x000000c000007812 */ /* 0x000fca00078efcff */
[----:B------:R-:W-:-:S04]  /*0d10*/  IMAD R19, R0, 0x1000, R19 ;  /* 0x0000100000137824 */ /* 0x000fc800078e0213 */
[----:B------:R-:W-:-:S05]  /*0d20*/  IMAD.WIDE R16, R19, 0x4, R16 ;  /* 0x0000000413107825 */ /* 0x000fca00078e0210 */
[----:B0-----:R-:W-:Y:S01]  /*0d30*/  STG.E.128 desc[UR6][R16.64], R24 ;  /* 0x0000001810007986 */ /* 0x001fe2000c101d06 */
[----:B------:R-:W-:Y:S05]  /*0d40*/  EXIT ;  /* 0x000000000000794d */ /* 0x000fea0003800000 */
.L_x_0:
[----:B------:R-:W-:-:S00]  /*0d50*/  BRA `(.L_x_0) ;  /* 0xfffffffc00fc7947 */ /* 0x000fc0000383ffff */
[----:B------:R-:W-:-:S00]  /*0d60*/  NOP ;  /* 0x0000000000007918 */ /* 0x000fc00000000000 */
        /* <DEDUP_REMOVED lines=9> */
.L_x_1:


//--------------------- .nv.shared.triton_poi_fused_add_convolution_mul_relu_6 --------------------------
	.section	.nv.shared.triton_poi_fused_add_convolution_mul_relu_6,"aw",@nobits
	.sectionflags	@""
	.align	16
	.zero		1024


//--------------------- .nv.constant0.triton_poi_fused_add_convolution_mul_relu_6 --------------------------
	.section	.nv.constant0.triton_poi_fused_add_convolution_mul_relu_6,"a",@progbits
	.sectionflags	@""
	.align	4
.nv.constant0.triton_poi_fused_add_convolution_mul_relu_6:
	.zero		568
